	.headerflags	@"EF_CUDA_TEXMODE_UNIFIED EF_CUDA_64BIT_ADDRESS EF_CUDA_ACCELERATORS EF_CUDA_SM90 EF_CUDA_VIRTUAL_SM(EF_CUDA_SM90)"
	.elftype	@"ET_EXEC"


//--------------------- .nv.info                  --------------------------
	.section	.nv.info,"",@"SHT_CUDA_INFO"
	.align	4


	//----- nvinfo : EIATTR_REGCOUNT
	.align		4
        /*0000*/ 	.byte	0x04, 0x2f
        /*0002*/ 	.short	(.L_3 - .L_2)
	.align		4
.L_2:
        /*0004*/ 	.word	index@(triton_poi_fused__native_batch_norm_legit_no_training_relu_0)
        /*0008*/ 	.word	0x0000000f


	//----- nvinfo : EIATTR_MIN_STACK_SIZE
	.align		4
.L_3:
        /*000c*/ 	.byte	0x04, 0x12
        /*000e*/ 	.short	(.L_5 - .L_4)
	.align		4
.L_4:
        /*0010*/ 	.word	index@(triton_poi_fused__native_batch_norm_legit_no_training_relu_0)
        /*0014*/ 	.word	0x00000000


	//----- nvinfo : EIATTR_FRAME_SIZE
	.align		4
.L_5:
        /*0018*/ 	.byte	0x04, 0x11
        /*001a*/ 	.short	(.L_7 - .L_6)
	.align		4
.L_6:
        /*001c*/ 	.word	index@(triton_poi_fused__native_batch_norm_legit_no_training_relu_0)
        /*0020*/ 	.word	0x00000000


	//----- nvinfo : EIATTR_MIN_STACK_SIZE
	.align		4
.L_7:
        /*0024*/ 	.byte	0x04, 0x12
        /*0026*/ 	.short	(.L_9 - .L_8)
	.align		4
.L_8:
        /*0028*/ 	.word	index@(triton_poi_fused__native_batch_norm_legit_no_training_relu_0)
        /*002c*/ 	.word	0x00000000
.L_9:


//--------------------- .nv.info.triton_poi_fused__native_batch_norm_legit_no_training_relu_0 --------------------------
	.section	.nv.info.triton_poi_fused__native_batch_norm_legit_no_training_relu_0,"",@"SHT_CUDA_INFO"
	.sectionflags	@""
	.align	4


	//----- nvinfo : EIATTR_CUDA_API_VERSION
	.align		4
        /*0000*/ 	.byte	0x04, 0x37
        /*0002*/ 	.short	(.L_11 - .L_10)
.L_10:
        /*0004*/ 	.word	0x0000007c


	//----- nvinfo : EIATTR_KPARAM_INFO
	.align		4
.L_11:
        /*0008*/ 	.byte	0x04, 0x17
        /*000a*/ 	.short	(.L_13 - .L_12)
.L_12:
        /*000c*/ 	.word	0x00000000
        /*0010*/ 	.short	0x0004
        /*0012*/ 	.short	0x0020
        /*0014*/ 	.byte	0x00, 0xf0, 0x11, 0x00


	//----- nvinfo : EIATTR_KPARAM_INFO
	.align		4
.L_13:
        /*0018*/ 	.byte	0x04, 0x17
        /*001a*/ 	.short	(.L_15 - .L_14)
.L_14:
        /*001c*/ 	.word	0x00000000
        /*0020*/ 	.short	0x0003
        /*0022*/ 	.short	0x0018
        /*0024*/ 	.byte	0x00, 0xf4, 0x21, 0x00


	//----- nvinfo : EIATTR_KPARAM_INFO
	.align		4
.L_15:
        /*0028*/ 	.byte	0x04, 0x17
        /*002a*/ 	.short	(.L_17 - .L_16)
.L_16:
        /*002c*/ 	.word	0x00000000
        /*0030*/ 	.short	0x0002
        /*0032*/ 	.short	0x0010
        /*0034*/ 	.byte	0x00, 0xf4, 0x21, 0x00


	//----- nvinfo : EIATTR_KPARAM_INFO
	.align		4
.L_17:
        /*0038*/ 	.byte	0x04, 0x17
        /*003a*/ 	.short	(.L_19 - .L_18)
.L_18:
        /*003c*/ 	.word	0x00000000
        /*0040*/ 	.short	0x0001
        /*0042*/ 	.short	0x0008
        /*0044*/ 	.byte	0x00, 0xf4, 0x21, 0x00


	//----- nvinfo : EIATTR_KPARAM_INFO
	.align		4
.L_19:
        /*0048*/ 	.byte	0x04, 0x17
        /*004a*/ 	.short	(.L_21 - .L_20)
.L_20:
        /*004c*/ 	.word	0x00000000
        /*0050*/ 	.short	0x0000
        /*0052*/ 	.short	0x0000
        /*0054*/ 	.byte	0x00, 0xf4, 0x21, 0x00


	//----- nvinfo : EIATTR_SPARSE_MMA_MASK
	.align		4
.L_21:
        /*0058*/ 	.byte	0x03, 0x50
        /*005a*/ 	.short	0x0000


	//----- nvinfo : EIATTR_MAXREG_COUNT
	.align		4
        /*005c*/ 	.byte	0x03, 0x1b
        /*005e*/ 	.short	0x00ff


	//----- nvinfo : EIATTR_EXIT_INSTR_OFFSETS
	.align		4
        /*0060*/ 	.byte	0x04, 0x1c
        /*0062*/ 	.short	(.L_23 - .L_22)


	//   ....[0]....
.L_22:
        /*0064*/ 	.word	0x000002a0


	//   ....[1]....
        /*0068*/ 	.word	0x000002c0


	//----- nvinfo : EIATTR_REQNTID
	.align		4
.L_23:
        /*006c*/ 	.byte	0x04, 0x10
        /*006e*/ 	.short	(.L_25 - .L_24)
.L_24:
        /*0070*/ 	.word	0x00000080
        /*0074*/ 	.word	0x00000001
        /*0078*/ 	.word	0x00000001


	//----- nvinfo : EIATTR_CBANK_PARAM_SIZE
	.align		4
.L_25:
        /*007c*/ 	.byte	0x03, 0x19
        /*007e*/ 	.short	0x0024


	//----- nvinfo : EIATTR_PARAM_CBANK
	.align		4
        /*0080*/ 	.byte	0x04, 0x0a
        /*0082*/ 	.short	(.L_27 - .L_26)
	.align		4
.L_26:
        /*0084*/ 	.word	index@(.nv.constant0.triton_poi_fused__native_batch_norm_legit_no_training_relu_0)
        /*0088*/ 	.short	0x0210
        /*008a*/ 	.short	0x0024


	//----- nvinfo : EIATTR_SW_WAR
	.align		4
.L_27:
        /*008c*/ 	.byte	0x04, 0x36
        /*008e*/ 	.short	(.L_29 - .L_28)
.L_28:
        /*0090*/ 	.word	0x00000008
.L_29:


//--------------------- .nv.callgraph             --------------------------
	.section	.nv.callgraph,"",@"SHT_CUDA_CALLGRAPH"
	.align	4
	.sectionentsize	8
	.align		4
        /*0000*/ 	.word	0x00000000
	.align		4
        /*0004*/ 	.word	0xffffffff
	.align		4
        /*0008*/ 	.word	0x00000000
	.align		4
        /*000c*/ 	.word	0xfffffffe
	.align		4
        /*0010*/ 	.word	0x00000000
	.align		4
        /*0014*/ 	.word	0xfffffffd
	.align		4
        /*0018*/ 	.word	0x00000000
	.align		4
        /*001c*/ 	.word	0xfffffffc


//--------------------- .nv.constant4             --------------------------
	.section	.nv.constant4,"a",@progbits
	.align	8
	.align		8
.nv.constant4:
        /*0000*/ 	.dword	_$_str
	.align		8
        /*0008*/ 	.dword	_$_str_$_2


//--------------------- .text.triton_poi_fused__native_batch_norm_legit_no_training_relu_0 --------------------------
	.section	.text.triton_poi_fused__native_batch_norm_legit_no_training_relu_0,"ax",@progbits
	.align	128
        .global         triton_poi_fused__native_batch_norm_legit_no_training_relu_0
        .type           triton_poi_fused__native_batch_norm_legit_no_training_relu_0,@function
        .size           triton_poi_fused__native_batch_norm_legit_no_training_relu_0,(.L_x_1 - triton_poi_fused__native_batch_norm_legit_no_training_relu_0)
        .other          triton_poi_fused__native_batch_norm_legit_no_training_relu_0,@"STO_CUDA_ENTRY STV_DEFAULT"
triton_poi_fused__native_batch_norm_legit_no_training_relu_0:
.text.triton_poi_fused__native_batch_norm_legit_no_training_relu_0:
[----:B------:R-:W0:Y:S02]  /*0000*/  LDC R1, c[0x0][0x28] ;  /* 0x00000a00ff017b82 */ /* 0x000e240000000800 */
[----:B------:R-:W1:Y:S01]  /*0010*/  S2R R0, SR_TID.X ;  /* 0x0000000000007919 */ /* 0x000e620000002100 */
[----:B------:R-:W2:Y:S01]  /*0020*/  LDC.64 R6, c[0x0][0x220] ;  /* 0x00008800ff067b82 */ /* 0x000ea20000000a00 */
[----:B------:R-:W-:Y:S01]  /*0030*/  HFMA2.MMA R10, -RZ, RZ, 0, 0 ;  /* 0x00000000ff0a7435 */ /* 0x000fe200000001ff */
[----:B------:R-:W-:Y:S01]  /*0040*/  ULDC.64 UR4, c[0x0][0x208] ;  /* 0x0000820000047ab9 */ /* 0x000fe20000000a00 */
[----:B------:R-:W3:Y:S05]  /*0050*/  S2R R3, SR_CTAID.X ;  /* 0x0000000000037919 */ /* 0x000eea0000002500 */
[----:B------:R-:W4:Y:S01]  /*0060*/  LDC.64 R4, c[0x0][0x218] ;  /* 0x00008600ff047b82 */ /* 0x000f220000000a00 */
[----:B-1----:R-:W-:-:S02]  /*0070*/  LOP3.LUT R0, R0, 0x7f, RZ, 0xc0, !PT ;  /* 0x0000007f00007812 */ /* 0x002fc400078ec0ff */
[----:B---3--:R-:W-:-:S03]  /*0080*/  SHF.R.S32.HI R2, RZ, 0x18, R3 ;  /* 0x00000018ff027819 */ /* 0x008fc60000011403 */
[----:B------:R-:W-:Y:S01]  /*0090*/  IMAD R0, R3, 0x80, R0 ;  /* 0x0000008003007824 */ /* 0x000fe200078e0200 */
[----:B------:R-:W-:-:S04]  /*00a0*/  SGXT R3, R2, 0x1 ;  /* 0x000000010203781a */ /* 0x000fc80000000200 */
[----:B------:R-:W-:Y:S02]  /*00b0*/  ISETP.GE.AND P0, PT, R0, 0x100, PT ;  /* 0x000001000000780c */ /* 0x000fe40003f06270 */
[----:B------:R-:W-:-:S04]  /*00c0*/  LEA.HI R3, R3, R0, RZ, 0x4 ;  /* 0x0000000003037211 */ /* 0x000fc800078f20ff */
[----:B------:R-:W-:-:S04]  /*00d0*/  SHF.R.S32.HI R3, RZ, 0x4, R3 ;  /* 0x00000004ff037819 */ /* 0x000fc80000011403 */
[----:B------:R-:W-:-:S04]  /*00e0*/  LEA.HI R2, R3, R3, RZ, 0x2 ;  /* 0x0000000303027211 */ /* 0x000fc800078f10ff */
[----:B------:R-:W-:-:S05]  /*00f0*/  LOP3.LUT R2, R2, 0xfffffffc, RZ, 0xc0, !PT ;  /* 0xfffffffc02027812 */ /* 0x000fca00078ec0ff */
[----:B------:R-:W-:Y:S02]  /*0100*/  IMAD.IADD R9, R3, 0x1, -R2 ;  /* 0x0000000103097824 */ /* 0x000fe400078e0a02 */
[----:B------:R-:W1:Y:S02]  /*0110*/  LDC.64 R2, c[0x0][0x210] ;  /* 0x00008400ff027b82 */ /* 0x000e640000000a00 */
[----:B--2---:R-:W-:-:S05]  /*0120*/  IMAD.WIDE R6, R9, 0x4, R6 ;  /* 0x0000000409067825 */ /* 0x004fca00078e0206 */
[----:B------:R2:W3:Y:S01]  /*0130*/  @!P0 LDG.E.EL R10, desc[UR4][R6.64] ;  /* 0x00000004060a8981 */ /* 0x0004e2000c2e1900 */
[----:B----4-:R-:W-:Y:S01]  /*0140*/  IMAD.WIDE R4, R9, 0x4, R4 ;  /* 0x0000000409047825 */ /* 0x010fe200078e0204 */
[----:B------:R-:W-:-:S06]  /*0150*/  CS2R R8, SRZ ;  /* 0x0000000000087805 */ /* 0x000fcc000001ff00 */
[----:B------:R-:W4:Y:S01]  /*0160*/  @!P0 LDG.E.EL R9, desc[UR4][R4.64] ;  /* 0x0000000404098981 */ /* 0x000f22000c2e1900 */
[----:B------:R-:W-:Y:S01]  /*0170*/  IMAD.MOV.U32 R12, RZ, RZ, 0x3e800000 ;  /* 0x3e800000ff0c7424 */ /* 0x000fe200078e00ff */
[----:B--2---:R-:W2:Y:S01]  /*0180*/  LDC.64 R6, c[0x0][0x228] ;  /* 0x00008a00ff067b82 */ /* 0x004ea20000000a00 */
[----:B-1----:R-:W-:-:S05]  /*0190*/  IMAD.WIDE R2, R0, 0x4, R2 ;  /* 0x0000000400027825 */ /* 0x002fca00078e0202 */
[----:B------:R1:W4:Y:S01]  /*01a0*/  @!P0 LDG.E R8, desc[UR4][R2.64] ;  /* 0x0000000402088981 */ /* 0x000322000c1e1900 */
[----:B---3--:R-:W-:-:S04]  /*01b0*/  FADD R10, R10, 9.9999997473787516356e-06 ;  /* 0x3727c5ac0a0a7421 */ /* 0x008fc80000000000 */
[----:B------:R-:W3:Y:S02]  /*01c0*/  MUFU.SQRT R11, R10 ;  /* 0x0000000a000b7308 */ /* 0x000ee40000002000 */
[C---:B---3--:R-:W-:Y:S02]  /*01d0*/  FSETP.GT.AND P1, PT, R11.reuse, 8.50705917302346158658e+37, PT ;  /* 0x7e8000000b00780b */ /* 0x048fe40003f24000 */
[----:B------:R-:W-:-:S11]  /*01e0*/  FSETP.GEU.AND P2, PT, R11, 1.175494350822287508e-38, PT ;  /* 0x008000000b00780b */ /* 0x000fd60003f4e000 */
[----:B------:R-:W-:-:S04]  /*01f0*/  @P1 FMUL R11, R11, 0.25 ;  /* 0x3e8000000b0b1820 */ /* 0x000fc80000400000 */
[----:B------:R-:W-:-:S06]  /*0200*/  @!P2 FMUL R11, R11, 16777216 ;  /* 0x4b8000000b0ba820 */ /* 0x000fcc0000400000 */
[----:B------:R-:W3:Y:S01]  /*0210*/  MUFU.RCP R11, R11 ;  /* 0x0000000b000b7308 */ /* 0x000ee20000001000 */
[----:B-1----:R-:W-:Y:S01]  /*0220*/  FSEL R2, R12, 1, P1 ;  /* 0x3f8000000c027808 */ /* 0x002fe20000800000 */
[----:B----4-:R-:W-:-:S04]  /*0230*/  FADD R8, -R9, R8 ;  /* 0x0000000809087221 */ /* 0x010fc80000000100 */
[----:B------:R-:W-:-:S04]  /*0240*/  @!P2 FMUL R2, R2, 16777216 ;  /* 0x4b8000000202a820 */ /* 0x000fc80000400000 */
[----:B---3--:R-:W-:-:S04]  /*0250*/  FMUL R3, R11, R2 ;  /* 0x000000020b037220 */ /* 0x008fc80000400000 */
[----:B------:R-:W-:Y:S01]  /*0260*/  FMUL R8, R8, R3 ;  /* 0x0000000308087220 */ /* 0x000fe20000400000 */
[----:B--2---:R-:W-:-:S04]  /*0270*/  IMAD.WIDE R2, R0, 0x4, R6 ;  /* 0x0000000400027825 */ /* 0x004fc800078e0206 */
[----:B------:R-:W-:-:S04]  /*0280*/  FSETP.GEU.AND P1, PT, R8, RZ, PT ;  /* 0x000000ff0800720b */ /* 0x000fc80003f2e000 */
[----:B------:R-:W-:Y:S01]  /*0290*/  FSEL R5, R8, RZ, P1 ;  /* 0x000000ff08057208 */ /* 0x000fe20000800000 */
[----:B------:R-:W-:Y:S08]  /*02a0*/  @P0 EXIT ;  /* 0x000000000000094d */ /* 0x000ff00003800000 */
[----:B------:R-:W-:Y:S01]  /*02b0*/  STG.E desc[UR4][R2.64], R5 ;  /* 0x0000000502007986 */ /* 0x000fe2000c101904 */
[----:B------:R-:W-:Y:S05]  /*02c0*/  EXIT ;  /* 0x000000000000794d */ /* 0x000fea0003800000 */
.L_x_0:
[----:B------:R-:W-:-:S00]  /*02d0*/  BRA `(.L_x_0) ;  /* 0xfffffffc00fc7947 */ /* 0x000fc0000383ffff */
[----:B------:R-:W-:-:S00]  /*02e0*/  NOP ;  /* 0x0000000000007918 */ /* 0x000fc00000000000 */
        /* <DEDUP_REMOVED lines=9> */
.L_x_1:


//--------------------- .nv.global.init           --------------------------
	.section	.nv.global.init,"aw",@progbits
.nv.global.init:
	.type		_$_str,@object
	.size		_$_str,(_$_str_$_2 - _$_str)
_$_str:
        /*0000*/ 	.byte	0x5f, 0x5f, 0x43, 0x55, 0x44, 0x41, 0x5f, 0x46, 0x54, 0x5a, 0x00
	.type		_$_str_$_2,@object
	.size		_$_str_$_2,(.L_1 - _$_str_$_2)
_$_str_$_2:
        /*000b*/ 	.byte	0x5f, 0x5f, 0x43, 0x55, 0x44, 0x41, 0x5f, 0x50, 0x52, 0x45, 0x43, 0x5f, 0x53, 0x51, 0x52, 0x54
        /*001b*/ 	.byte	0x00
.L_1:


//--------------------- .nv.constant0.triton_poi_fused__native_batch_norm_legit_no_training_relu_0 --------------------------
	.section	.nv.constant0.triton_poi_fused__native_batch_norm_legit_no_training_relu_0,"a",@progbits
	.sectionflags	@""
	.align	4
.nv.constant0.triton_poi_fused__native_batch_norm_legit_no_training_relu_0:
	.zero		564
